	.headerflags	@"EF_CUDA_TEXMODE_UNIFIED EF_CUDA_64BIT_ADDRESS EF_CUDA_ACCELERATORS EF_CUDA_SM90 EF_CUDA_VIRTUAL_SM(EF_CUDA_SM90)"
	.elftype	@"ET_EXEC"


//--------------------- .nv.info                  --------------------------
	.section	.nv.info,"",@"SHT_CUDA_INFO"
	.align	4


	//----- nvinfo : EIATTR_REGCOUNT
	.align		4
        /*0000*/ 	.byte	0x04, 0x2f
        /*0002*/ 	.short	(.L_3 - .L_2)
	.align		4
.L_2:
        /*0004*/ 	.word	index@(triton_poi_fused__native_batch_norm_legit_no_training_convolution_hardtanh_94)
        /*0008*/ 	.word	0x00000020


	//----- nvinfo : EIATTR_MIN_STACK_SIZE
	.align		4
.L_3:
        /*000c*/ 	.byte	0x04, 0x12
        /*000e*/ 	.short	(.L_5 - .L_4)
	.align		4
.L_4:
        /*0010*/ 	.word	index@(triton_poi_fused__native_batch_norm_legit_no_training_convolution_hardtanh_94)
        /*0014*/ 	.word	0x00000000


	//----- nvinfo : EIATTR_FRAME_SIZE
	.align		4
.L_5:
        /*0018*/ 	.byte	0x04, 0x11
        /*001a*/ 	.short	(.L_7 - .L_6)
	.align		4
.L_6:
        /*001c*/ 	.word	index@(triton_poi_fused__native_batch_norm_legit_no_training_convolution_hardtanh_94)
        /*0020*/ 	.word	0x00000000


	//----- nvinfo : EIATTR_MIN_STACK_SIZE
	.align		4
.L_7:
        /*0024*/ 	.byte	0x04, 0x12
        /*0026*/ 	.short	(.L_9 - .L_8)
	.align		4
.L_8:
        /*0028*/ 	.word	index@(triton_poi_fused__native_batch_norm_legit_no_training_convolution_hardtanh_94)
        /*002c*/ 	.word	0x00000000
.L_9:


//--------------------- .nv.info.triton_poi_fused__native_batch_norm_legit_no_training_convolution_hardtanh_94 --------------------------
	.section	.nv.info.triton_poi_fused__native_batch_norm_legit_no_training_convolution_hardtanh_94,"",@"SHT_CUDA_INFO"
	.sectionflags	@""
	.align	4


	//----- nvinfo : EIATTR_CUDA_API_VERSION
	.align		4
        /*0000*/ 	.byte	0x04, 0x37
        /*0002*/ 	.short	(.L_11 - .L_10)
.L_10:
        /*0004*/ 	.word	0x0000007c


	//----- nvinfo : EIATTR_KPARAM_INFO
	.align		4
.L_11:
        /*0008*/ 	.byte	0x04, 0x17
        /*000a*/ 	.short	(.L_13 - .L_12)
.L_12:
        /*000c*/ 	.word	0x00000000
        /*0010*/ 	.short	0x0007
        /*0012*/ 	.short	0x0038
        /*0014*/ 	.byte	0x00, 0xf0, 0x11, 0x00


	//----- nvinfo : EIATTR_KPARAM_INFO
	.align		4
.L_13:
        /*0018*/ 	.byte	0x04, 0x17
        /*001a*/ 	.short	(.L_15 - .L_14)
.L_14:
        /*001c*/ 	.word	0x00000000
        /*0020*/ 	.short	0x0006
        /*0022*/ 	.short	0x0030
        /*0024*/ 	.byte	0x00, 0xf4, 0x21, 0x00


	//----- nvinfo : EIATTR_KPARAM_INFO
	.align		4
.L_15:
        /*0028*/ 	.byte	0x04, 0x17
        /*002a*/ 	.short	(.L_17 - .L_16)
.L_16:
        /*002c*/ 	.word	0x00000000
        /*0030*/ 	.short	0x0005
        /*0032*/ 	.short	0x0028
        /*0034*/ 	.byte	0x00, 0xf4, 0x21, 0x00


	//----- nvinfo : EIATTR_KPARAM_INFO
	.align		4
.L_17:
        /*0038*/ 	.byte	0x04, 0x17
        /*003a*/ 	.short	(.L_19 - .L_18)
.L_18:
        /*003c*/ 	.word	0x00000000
        /*0040*/ 	.short	0x0004
        /*0042*/ 	.short	0x0020
        /*0044*/ 	.byte	0x00, 0xf4, 0x21, 0x00


	//----- nvinfo : EIATTR_KPARAM_INFO
	.align		4
.L_19:
        /*0048*/ 	.byte	0x04, 0x17
        /*004a*/ 	.short	(.L_21 - .L_20)
.L_20:
        /*004c*/ 	.word	0x00000000
        /*0050*/ 	.short	0x0003
        /*0052*/ 	.short	0x0018
        /*0054*/ 	.byte	0x00, 0xf4, 0x21, 0x00


	//----- nvinfo : EIATTR_KPARAM_INFO
	.align		4
.L_21:
        /*0058*/ 	.byte	0x04, 0x17
        /*005a*/ 	.short	(.L_23 - .L_22)
.L_22:
        /*005c*/ 	.word	0x00000000
        /*0060*/ 	.short	0x0002
        /*0062*/ 	.short	0x0010
        /*0064*/ 	.byte	0x00, 0xf4, 0x21, 0x00


	//----- nvinfo : EIATTR_KPARAM_INFO
	.align		4
.L_23:
        /*0068*/ 	.byte	0x04, 0x17
        /*006a*/ 	.short	(.L_25 - .L_24)
.L_24:
        /*006c*/ 	.word	0x00000000
        /*0070*/ 	.short	0x0001
        /*0072*/ 	.short	0x0008
        /*0074*/ 	.byte	0x00, 0xf4, 0x21, 0x00


	//----- nvinfo : EIATTR_KPARAM_INFO
	.align		4
.L_25:
        /*0078*/ 	.byte	0x04, 0x17
        /*007a*/ 	.short	(.L_27 - .L_26)
.L_26:
        /*007c*/ 	.word	0x00000000
        /*0080*/ 	.short	0x0000
        /*0082*/ 	.short	0x0000
        /*0084*/ 	.byte	0x00, 0xf4, 0x21, 0x00


	//----- nvinfo : EIATTR_SPARSE_MMA_MASK
	.align		4
.L_27:
        /*0088*/ 	.byte	0x03, 0x50
        /*008a*/ 	.short	0x0000


	//----- nvinfo : EIATTR_MAXREG_COUNT
	.align		4
        /*008c*/ 	.byte	0x03, 0x1b
        /*008e*/ 	.short	0x00ff


	//----- nvinfo : EIATTR_EXIT_INSTR_OFFSETS
	.align		4
        /*0090*/ 	.byte	0x04, 0x1c
        /*0092*/ 	.short	(.L_29 - .L_28)


	//   ....[0]....
.L_28:
        /*0094*/ 	.word	0x000005f0


	//   ....[1]....
        /*0098*/ 	.word	0x00000610


	//----- nvinfo : EIATTR_REQNTID
	.align		4
.L_29:
        /*009c*/ 	.byte	0x04, 0x10
        /*009e*/ 	.short	(.L_31 - .L_30)
.L_30:
        /*00a0*/ 	.word	0x00000080
        /*00a4*/ 	.word	0x00000001
        /*00a8*/ 	.word	0x00000001


	//----- nvinfo : EIATTR_CBANK_PARAM_SIZE
	.align		4
.L_31:
        /*00ac*/ 	.byte	0x03, 0x19
        /*00ae*/ 	.short	0x003c


	//----- nvinfo : EIATTR_PARAM_CBANK
	.align		4
        /*00b0*/ 	.byte	0x04, 0x0a
        /*00b2*/ 	.short	(.L_33 - .L_32)
	.align		4
.L_32:
        /*00b4*/ 	.word	index@(.nv.constant0.triton_poi_fused__native_batch_norm_legit_no_training_convolution_hardtanh_94)
        /*00b8*/ 	.short	0x0210
        /*00ba*/ 	.short	0x003c


	//----- nvinfo : EIATTR_SW_WAR
	.align		4
.L_33:
        /*00bc*/ 	.byte	0x04, 0x36
        /*00be*/ 	.short	(.L_35 - .L_34)
.L_34:
        /*00c0*/ 	.word	0x00000008
.L_35:


//--------------------- .nv.callgraph             --------------------------
	.section	.nv.callgraph,"",@"SHT_CUDA_CALLGRAPH"
	.align	4
	.sectionentsize	8
	.align		4
        /*0000*/ 	.word	0x00000000
	.align		4
        /*0004*/ 	.word	0xffffffff
	.align		4
        /*0008*/ 	.word	0x00000000
	.align		4
        /*000c*/ 	.word	0xfffffffe
	.align		4
        /*0010*/ 	.word	0x00000000
	.align		4
        /*0014*/ 	.word	0xfffffffd
	.align		4
        /*0018*/ 	.word	0x00000000
	.align		4
        /*001c*/ 	.word	0xfffffffc


//--------------------- .nv.constant4             --------------------------
	.section	.nv.constant4,"a",@progbits
	.align	8
	.align		8
.nv.constant4:
        /*0000*/ 	.dword	_$_str
	.align		8
        /*0008*/ 	.dword	_$_str_$_2


//--------------------- .text.triton_poi_fused__native_batch_norm_legit_no_training_convolution_hardtanh_94 --------------------------
	.section	.text.triton_poi_fused__native_batch_norm_legit_no_training_convolution_hardtanh_94,"ax",@progbits
	.align	128
        .global         triton_poi_fused__native_batch_norm_legit_no_training_convolution_hardtanh_94
        .type           triton_poi_fused__native_batch_norm_legit_no_training_convolution_hardtanh_94,@function
        .size           triton_poi_fused__native_batch_norm_legit_no_training_convolution_hardtanh_94,(.L_x_1 - triton_poi_fused__native_batch_norm_legit_no_training_convolution_hardtanh_94)
        .other          triton_poi_fused__native_batch_norm_legit_no_training_convolution_hardtanh_94,@"STO_CUDA_ENTRY STV_DEFAULT"
triton_poi_fused__native_batch_norm_legit_no_training_convolution_hardtanh_94:
.text.triton_poi_fused__native_batch_norm_legit_no_training_convolution_hardtanh_94:
[----:B------:R-:W0:Y:S01]  /*0000*/  LDC R1, c[0x0][0x28] ;  /* 0x00000a00ff017b82 */ /* 0x000e220000000800 */
[----:B------:R-:W1:Y:S01]  /*0010*/  S2R R0, SR_TID.X ;  /* 0x0000000000007919 */ /* 0x000e620000002100 */
[----:B------:R-:W-:-:S06]  /*0020*/  HFMA2.MMA R6, -RZ, RZ, 0, 0 ;  /* 0x00000000ff067435 */ /* 0x000fcc00000001ff */
[----:B------:R-:W2:Y:S01]  /*0030*/  LDC.64 R8, c[0x0][0x228] ;  /* 0x00008a00ff087b82 */ /* 0x000ea20000000a00 */
[----:B------:R-:W-:Y:S01]  /*0040*/  MOV R4, RZ ;  /* 0x000000ff00047202 */ /* 0x000fe20000000f00 */
[----:B------:R-:W3:Y:S01]  /*0050*/  S2R R7, SR_CTAID.X ;  /* 0x0000000000077919 */ /* 0x000ee20000002500 */
[----:B------:R-:W-:-:S05]  /*0060*/  ULDC.64 UR4, c[0x0][0x208] ;  /* 0x0000820000047ab9 */ /* 0x000fca0000000a00 */
[----:B------:R-:W4:Y:S08]  /*0070*/  LDC.64 R16, c[0x0][0x218] ;  /* 0x00008600ff107b82 */ /* 0x000f300000000a00 */
[----:B------:R-:W5:Y:S08]  /*0080*/  LDC.64 R20, c[0x0][0x210] ;  /* 0x00008400ff147b82 */ /* 0x000f700000000a00 */
[----:B------:R-:W5:Y:S01]  /*0090*/  LDC.64 R12, c[0x0][0x238] ;  /* 0x00008e00ff0c7b82 */ /* 0x000f620000000a00 */
[----:B-1----:R-:W-:-:S04]  /*00a0*/  SHF.L.U32 R0, R0, 0x1, RZ ;  /* 0x0000000100007819 */ /* 0x002fc800000006ff */
[----:B------:R-:W-:-:S04]  /*00b0*/  LOP3.LUT R0, R0, 0xfe, RZ, 0xc0, !PT ;  /* 0x000000fe00007812 */ /* 0x000fc800078ec0ff */
[----:B---3--:R-:W-:-:S04]  /*00c0*/  LEA R7, R7, R0, 0x8 ;  /* 0x0000000007077211 */ /* 0x008fc800078e40ff */
[----:B------:R-:W-:Y:S01]  /*00d0*/  IADD3 R5, R7, 0x1, RZ ;  /* 0x0000000107057810 */ /* 0x000fe20007ffe0ff */
[C---:B------:R-:W-:Y:S01]  /*00e0*/  IMAD.HI R0, R7.reuse, -0x51b3bea3, R6 ;  /* 0xae4c415d07007827 */ /* 0x040fe200078e0206 */
[----:B------:R-:W-:-:S03]  /*00f0*/  ISETP.GE.AND P0, PT, R7, 0x2f00, PT ;  /* 0x00002f000700780c */ /* 0x000fc60003f06270 */
[----:B------:R-:W-:Y:S01]  /*0100*/  IMAD.HI R2, R5, -0x51b3bea3, R4 ;  /* 0xae4c415d05027827 */ /* 0x000fe200078e0204 */
[----:B------:R-:W-:-:S04]  /*0110*/  SHF.R.U32.HI R3, RZ, 0x1f, R0 ;  /* 0x0000001fff037819 */ /* 0x000fc80000011600 */
[----:B------:R-:W-:Y:S02]  /*0120*/  SHF.R.U32.HI R11, RZ, 0x1f, R2 ;  /* 0x0000001fff0b7819 */ /* 0x000fe40000011602 */
[----:B------:R-:W-:Y:S01]  /*0130*/  LEA.HI.SX32 R3, R0, R3, 0x1b ;  /* 0x0000000300037211 */ /* 0x000fe200078fdaff */
[----:B------:R-:W-:Y:S01]  /*0140*/  HFMA2.MMA R0, -RZ, RZ, 0, 0 ;  /* 0x00000000ff007435 */ /* 0x000fe200000001ff */
[----:B------:R-:W-:-:S03]  /*0150*/  LEA.HI.SX32 R11, R2, R11, 0x1b ;  /* 0x0000000b020b7211 */ /* 0x000fc600078fdaff */
[----:B------:R-:W-:Y:S02]  /*0160*/  IMAD R3, R3, -0x2f, R7 ;  /* 0xffffffd103037824 */ /* 0x000fe400078e0207 */
[----:B------:R-:W-:Y:S02]  /*0170*/  IMAD R2, R11, -0x2f, R5 ;  /* 0xffffffd10b027824 */ /* 0x000fe400078e0205 */
[C-C-:B--2---:R-:W-:Y:S01]  /*0180*/  IMAD.WIDE R14, R3.reuse, 0x4, R8.reuse ;  /* 0x00000004030e7825 */ /* 0x144fe200078e0208 */
[----:B------:R-:W1:Y:S03]  /*0190*/  LDC.64 R10, c[0x0][0x230] ;  /* 0x00008c00ff0a7b82 */ /* 0x000e660000000a00 */
[----:B------:R-:W-:Y:S01]  /*01a0*/  IMAD.WIDE R18, R2, 0x4, R8 ;  /* 0x0000000402127825 */ /* 0x000fe200078e0208 */
[----:B------:R2:W3:Y:S04]  /*01b0*/  @!P0 LDG.E.EL R0, desc[UR4][R14.64] ;  /* 0x000000040e008981 */ /* 0x0004e8000c2e1900 */
[----:B------:R1:W3:Y:S01]  /*01c0*/  @!P0 LDG.E.EL R4, desc[UR4][R18.64] ;  /* 0x0000000412048981 */ /* 0x0002e2000c2e1900 */
[----:B------:R-:W1:Y:S01]  /*01d0*/  LDC.64 R8, c[0x0][0x220] ;  /* 0x00008800ff087b82 */ /* 0x000e620000000a00 */
[----:B------:R-:W-:Y:S01]  /*01e0*/  MOV R5, RZ ;  /* 0x000000ff00057202 */ /* 0x000fe20000000f00 */
[----:B----4-:R-:W-:Y:S01]  /*01f0*/  IMAD.WIDE R24, R3, 0x4, R16 ;  /* 0x0000000403187825 */ /* 0x010fe200078e0210 */
[----:B--2---:R-:W-:-:S03]  /*0200*/  CS2R R14, SRZ ;  /* 0x00000000000e7805 */ /* 0x004fc6000001ff00 */
[----:B------:R-:W-:Y:S01]  /*0210*/  IMAD.WIDE R16, R2, 0x4, R16 ;  /* 0x0000000402107825 */ /* 0x000fe200078e0210 */
[----:B------:R-:W-:Y:S01]  /*0220*/  CS2R R22, SRZ ;  /* 0x0000000000167805 */ /* 0x000fe2000001ff00 */
[----:B------:R2:W4:Y:S02]  /*0230*/  @!P0 LDG.E.EL R5, desc[UR4][R24.64] ;  /* 0x0000000418058981 */ /* 0x000524000c2e1900 */
[----:B-----5:R-:W-:Y:S02]  /*0240*/  IMAD.WIDE R20, R7, 0x4, R20 ;  /* 0x0000000407147825 */ /* 0x020fe400078e0214 */
[----:B------:R-:W5:Y:S04]  /*0250*/  @!P0 LDG.E.EL R6, desc[UR4][R16.64] ;  /* 0x0000000410068981 */ /* 0x000f68000c2e1900 */
[----:B------:R-:W4:Y:S01]  /*0260*/  @!P0 LDG.E.64 R14, desc[UR4][R20.64] ;  /* 0x00000004140e8981 */ /* 0x000f22000c1e1b00 */
[----:B0-----:R-:W-:-:S04]  /*0270*/  IMAD.WIDE R26, R3, 0x4, R12 ;  /* 0x00000004031a7825 */ /* 0x001fc800078e020c */
[----:B-1----:R-:W-:-:S04]  /*0280*/  IMAD.WIDE R18, R3, 0x4, R8 ;  /* 0x0000000403127825 */ /* 0x002fc800078e0208 */
[C---:B------:R-:W-:Y:S01]  /*0290*/  IMAD.WIDE R8, R2.reuse, 0x4, R8 ;  /* 0x0000000402087825 */ /* 0x040fe200078e0208 */
[----:B------:R-:W5:Y:S03]  /*02a0*/  @!P0 LDG.E.EL R23, desc[UR4][R18.64] ;  /* 0x0000000412178981 */ /* 0x000f66000c2e1900 */
[--C-:B--2---:R-:W-:Y:S01]  /*02b0*/  IMAD.WIDE R24, R3, 0x4, R10.reuse ;  /* 0x0000000403187825 */ /* 0x104fe200078e020a */
[----:B------:R-:W2:Y:S01]  /*02c0*/  @!P0 LDG.E.EL R22, desc[UR4][R8.64] ;  /* 0x0000000408168981 */ /* 0x000ea2000c2e1900 */
[----:B------:R-:W-:Y:S02]  /*02d0*/  CS2R R28, SRZ ;  /* 0x00000000001c7805 */ /* 0x000fe4000001ff00 */
[----:B------:R-:W-:-:S04]  /*02e0*/  IMAD.WIDE R10, R2, 0x4, R10 ;  /* 0x00000004020a7825 */ /* 0x000fc800078e020a */
[----:B------:R-:W-:Y:S01]  /*02f0*/  IMAD.WIDE R2, R2, 0x4, R12 ;  /* 0x0000000402027825 */ /* 0x000fe200078e020c */
[----:B------:R-:W-:Y:S01]  /*0300*/  CS2R R12, SRZ ;  /* 0x00000000000c7805 */ /* 0x000fe2000001ff00 */
[----:B------:R-:W2:Y:S04]  /*0310*/  @!P0 LDG.E.EL R28, desc[UR4][R24.64] ;  /* 0x00000004181c8981 */ /* 0x000ea8000c2e1900 */
[----:B------:R-:W2:Y:S04]  /*0320*/  @!P0 LDG.E.EL R29, desc[UR4][R26.64] ;  /* 0x000000041a1d8981 */ /* 0x000ea8000c2e1900 */
[----:B------:R-:W2:Y:S04]  /*0330*/  @!P0 LDG.E.EL R12, desc[UR4][R10.64] ;  /* 0x000000040a0c8981 */ /* 0x000ea8000c2e1900 */
[----:B------:R0:W2:Y:S02]  /*0340*/  @!P0 LDG.E.EL R13, desc[UR4][R2.64] ;  /* 0x00000004020d8981 */ /* 0x0000a4000c2e1900 */
[----:B0-----:R-:W-:Y:S01]  /*0350*/  HFMA2.MMA R2, -RZ, RZ, 1.625, 0 ;  /* 0x3e800000ff027435 */ /* 0x001fe200000001ff */
[----:B---3--:R-:W-:Y:S01]  /*0360*/  FADD R0, R0, 9.9999997473787516356e-06 ;  /* 0x3727c5ac00007421 */ /* 0x008fe20000000000 */
[----:B------:R-:W-:-:S03]  /*0370*/  FADD R4, R4, 9.9999997473787516356e-06 ;  /* 0x3727c5ac04047421 */ /* 0x000fc60000000000 */
[----:B------:R-:W0:Y:S08]  /*0380*/  MUFU.SQRT R8, R0 ;  /* 0x0000000000087308 */ /* 0x000e300000002000 */
[----:B------:R-:W1:Y:S01]  /*0390*/  MUFU.SQRT R9, R4 ;  /* 0x0000000400097308 */ /* 0x000e620000002000 */
[C---:B0-----:R-:W-:Y:S02]  /*03a0*/  FSETP.GT.AND P1, PT, R8.reuse, 8.50705917302346158658e+37, PT ;  /* 0x7e8000000800780b */ /* 0x041fe40003f24000 */
[----:B------:R-:W-:-:S02]  /*03b0*/  FSETP.GEU.AND P3, PT, R8, 1.175494350822287508e-38, PT ;  /* 0x008000000800780b */ /* 0x000fc40003f6e000 */
[C---:B-1----:R-:W-:Y:S02]  /*03c0*/  FSETP.GT.AND P2, PT, R9.reuse, 8.50705917302346158658e+37, PT ;  /* 0x7e8000000900780b */ /* 0x042fe40003f44000 */
[----:B------:R-:W-:-:S07]  /*03d0*/  FSETP.GEU.AND P4, PT, R9, 1.175494350822287508e-38, PT ;  /* 0x008000000900780b */ /* 0x000fce0003f8e000 */
[----:B------:R-:W-:-:S04]  /*03e0*/  @P1 FMUL R8, R8, 0.25 ;  /* 0x3e80000008081820 */ /* 0x000fc80000400000 */
[----:B------:R-:W-:Y:S01]  /*03f0*/  @!P3 FMUL R8, R8, 16777216 ;  /* 0x4b8000000808b820 */ /* 0x000fe20000400000 */
[----:B------:R-:W-:-:S04]  /*0400*/  @P2 FMUL R9, R9, 0.25 ;  /* 0x3e80000009092820 */ /* 0x000fc80000400000 */
[----:B------:R-:W-:Y:S01]  /*0410*/  @!P4 FMUL R9, R9, 16777216 ;  /* 0x4b8000000909c820 */ /* 0x000fe20000400000 */
[----:B------:R-:W0:Y:S01]  /*0420*/  MUFU.RCP R8, R8 ;  /* 0x0000000800087308 */ /* 0x000e220000001000 */
[----:B------:R-:W-:-:S07]  /*0430*/  FSEL R3, R2, 1, P1 ;  /* 0x3f80000002037808 */ /* 0x000fce0000800000 */
[----:B------:R-:W1:Y:S01]  /*0440*/  MUFU.RCP R9, R9 ;  /* 0x0000000900097308 */ /* 0x000e620000001000 */
[----:B------:R-:W-:Y:S01]  /*0450*/  FSEL R2, R2, 1, P2 ;  /* 0x3f80000002027808 */ /* 0x000fe20001000000 */
[----:B------:R-:W-:Y:S01]  /*0460*/  @!P3 FMUL R3, R3, 16777216 ;  /* 0x4b8000000303b820 */ /* 0x000fe20000400000 */
[----:B----4-:R-:W-:Y:S01]  /*0470*/  FADD R14, R5, R14 ;  /* 0x0000000e050e7221 */ /* 0x010fe20000000000 */
[----:B-----5:R-:W-:Y:S02]  /*0480*/  FADD R15, R6, R15 ;  /* 0x0000000f060f7221 */ /* 0x020fe40000000000 */
[----:B------:R-:W-:Y:S01]  /*0490*/  @!P4 FMUL R2, R2, 16777216 ;  /* 0x4b8000000202c820 */ /* 0x000fe20000400000 */
[----:B0-----:R-:W-:Y:S01]  /*04a0*/  FMUL R0, R8, R3 ;  /* 0x0000000308007220 */ /* 0x001fe20000400000 */
[----:B------:R-:W-:Y:S01]  /*04b0*/  FADD R23, R14, -R23 ;  /* 0x800000170e177221 */ /* 0x000fe20000000000 */
[----:B--2---:R-:W-:Y:S01]  /*04c0*/  FADD R22, R15, -R22 ;  /* 0x800000160f167221 */ /* 0x004fe20000000000 */
[----:B-1----:R-:W-:-:S02]  /*04d0*/  FMUL R3, R9, R2 ;  /* 0x0000000209037220 */ /* 0x002fc40000400000 */
[----:B------:R-:W-:Y:S02]  /*04e0*/  FMUL R0, R23, R0 ;  /* 0x0000000017007220 */ /* 0x000fe40000400000 */
[----:B------:R-:W-:Y:S02]  /*04f0*/  FMUL R22, R22, R3 ;  /* 0x0000000316167220 */ /* 0x000fe40000400000 */
[----:B------:R-:W-:Y:S01]  /*0500*/  FFMA R0, R0, R28, R29 ;  /* 0x0000001c00007223 */ /* 0x000fe2000000001d */
[----:B------:R-:W0:Y:S01]  /*0510*/  LDC.64 R2, c[0x0][0x240] ;  /* 0x00009000ff027b82 */ /* 0x000e220000000a00 */
[----:B------:R-:W-:-:S03]  /*0520*/  FFMA R12, R22, R12, R13 ;  /* 0x0000000c160c7223 */ /* 0x000fc6000000000d */
[----:B------:R-:W-:Y:S02]  /*0530*/  FSETP.GTU.AND P1, PT, R0, RZ, PT ;  /* 0x000000ff0000720b */ /* 0x000fe40003f2c000 */
[----:B------:R-:W-:Y:S02]  /*0540*/  FSETP.GTU.AND P2, PT, R12, RZ, PT ;  /* 0x000000ff0c00720b */ /* 0x000fe40003f4c000 */
[----:B------:R-:W-:Y:S02]  /*0550*/  FSEL R4, R0, RZ, P1 ;  /* 0x000000ff00047208 */ /* 0x000fe40000800000 */
[----:B------:R-:W-:Y:S02]  /*0560*/  FSEL R5, R12, RZ, P2 ;  /* 0x000000ff0c057208 */ /* 0x000fe40001000000 */
[C---:B------:R-:W-:Y:S02]  /*0570*/  FSETP.GEU.AND P1, PT, R4.reuse, 6, PT ;  /* 0x40c000000400780b */ /* 0x040fe40003f2e000 */
[----:B------:R-:W-:Y:S01]  /*0580*/  FSETP.GEU.AND P2, PT, R5, 6, PT ;  /* 0x40c000000500780b */ /* 0x000fe20003f4e000 */
[----:B------:R1:W-:Y:S01]  /*0590*/  @!P0 STG.E.64 desc[UR4][R20.64], R14 ;  /* 0x0000000e14008986 */ /* 0x0003e2000c101b04 */
[----:B------:R-:W-:-:S02]  /*05a0*/  FSETP.NAN.AND P3, PT, R4, R4, PT ;  /* 0x000000040400720b */ /* 0x000fc40003f68000 */
[----:B------:R-:W-:Y:S01]  /*05b0*/  FSETP.NAN.AND P4, PT, R5, R5, PT ;  /* 0x000000050500720b */ /* 0x000fe20003f88000 */
[----:B0-----:R-:W-:-:S06]  /*05c0*/  IMAD.WIDE R6, R7, 0x4, R2 ;  /* 0x0000000407067825 */ /* 0x001fcc00078e0202 */
[----:B------:R-:W-:Y:S02]  /*05d0*/  @P1 SEL R4, R4, 0x40c00000, P3 ;  /* 0x40c0000004041807 */ /* 0x000fe40001800000 */
[----:B------:R-:W-:Y:S01]  /*05e0*/  @P2 SEL R5, R5, 0x40c00000, P4 ;  /* 0x40c0000005052807 */ /* 0x000fe20002000000 */
[----:B------:R-:W-:Y:S06]  /*05f0*/  @P0 EXIT ;  /* 0x000000000000094d */ /* 0x000fec0003800000 */
[----:B------:R-:W-:Y:S01]  /*0600*/  STG.E.64 desc[UR4][R6.64], R4 ;  /* 0x0000000406007986 */ /* 0x000fe2000c101b04 */
[----:B------:R-:W-:Y:S05]  /*0610*/  EXIT ;  /* 0x000000000000794d */ /* 0x000fea0003800000 */
.L_x_0:
[----:B------:R-:W-:-:S00]  /*0620*/  BRA `(.L_x_0) ;  /* 0xfffffffc00fc7947 */ /* 0x000fc0000383ffff */
[----:B------:R-:W-:-:S00]  /*0630*/  NOP ;  /* 0x0000000000007918 */ /* 0x000fc00000000000 */
        /* <DEDUP_REMOVED lines=12> */
.L_x_1:


//--------------------- .nv.global.init           --------------------------
	.section	.nv.global.init,"aw",@progbits
.nv.global.init:
	.type		_$_str,@object
	.size		_$_str,(_$_str_$_2 - _$_str)
_$_str:
        /*0000*/ 	.byte	0x5f, 0x5f, 0x43, 0x55, 0x44, 0x41, 0x5f, 0x46, 0x54, 0x5a, 0x00
	.type		_$_str_$_2,@object
	.size		_$_str_$_2,(.L_1 - _$_str_$_2)
_$_str_$_2:
        /*000b*/ 	.byte	0x5f, 0x5f, 0x43, 0x55, 0x44, 0x41, 0x5f, 0x50, 0x52, 0x45, 0x43, 0x5f, 0x53, 0x51, 0x52, 0x54
        /*001b*/ 	.byte	0x00
.L_1:


//--------------------- .nv.constant0.triton_poi_fused__native_batch_norm_legit_no_training_convolution_hardtanh_94 --------------------------
	.section	.nv.constant0.triton_poi_fused__native_batch_norm_legit_no_training_convolution_hardtanh_94,"a",@progbits
	.sectionflags	@""
	.align	4
.nv.constant0.triton_poi_fused__native_batch_norm_legit_no_training_convolution_hardtanh_94:
	.zero		588
